//
// Generated by NVIDIA NVVM Compiler
//
// Compiler Build ID: CL-36424714
// Cuda compilation tools, release 13.0, V13.0.88
// Based on NVVM 20.0.0
//

.version 9.0
.target sm_100
.address_size 64

	// .globl	_Z9reduce_v7PfS_i
.extern .shared .align 16 .b8 sdata[];

.visible .entry _Z9reduce_v7PfS_i(
	.param .u64 .ptr .align 1 _Z9reduce_v7PfS_i_param_0,
	.param .u64 .ptr .align 1 _Z9reduce_v7PfS_i_param_1,
	.param .u32 _Z9reduce_v7PfS_i_param_2
)
{
	.reg .pred 	%p<14>;
	.reg .b32 	%r<31>;
	.reg .b32 	%f<27>;
	.reg .b64 	%rd<11>;

	ld.param.u64 	%rd3, [_Z9reduce_v7PfS_i_param_0];
	ld.param.u64 	%rd2, [_Z9reduce_v7PfS_i_param_1];
	ld.param.u32 	%r13, [_Z9reduce_v7PfS_i_param_2];
	cvta.to.global.u64 	%rd1, %rd3;
	mov.u32 	%r1, %tid.x;
	mov.u32 	%r2, %ctaid.x;
	mov.u32 	%r30, %ntid.x;
	shl.b32 	%r4, %r30, 3;
	mad.lo.s32 	%r29, %r4, %r2, %r1;
	setp.ge.s32 	%p1, %r29, %r13;
	mov.f32 	%f24, 0f00000000;
	@%p1 bra 	$L__BB0_5;
	mov.u32 	%r14, %nctaid.x;
	mul.lo.s32 	%r6, %r4, %r14;
	mov.f32 	%f24, 0f00000000;
$L__BB0_2:
	mul.wide.s32 	%rd4, %r29, 4;
	add.s64 	%rd5, %rd1, %rd4;
	ld.global.f32 	%f9, [%rd5];
	add.f32 	%f24, %f24, %f9;
	add.s32 	%r8, %r29, %r30;
	setp.ge.u32 	%p2, %r8, %r13;
	@%p2 bra 	$L__BB0_4;
	mul.wide.u32 	%rd6, %r8, 4;
	add.s64 	%rd7, %rd1, %rd6;
	ld.global.f32 	%f10, [%rd7];
	add.f32 	%f24, %f24, %f10;
$L__BB0_4:
	add.s32 	%r29, %r29, %r6;
	setp.lt.s32 	%p3, %r29, %r13;
	@%p3 bra 	$L__BB0_2;
$L__BB0_5:
	shl.b32 	%r15, %r1, 2;
	mov.u32 	%r16, sdata;
	add.s32 	%r10, %r16, %r15;
	st.shared.f32 	[%r10], %f24;
	bar.sync 	0;
	setp.lt.u32 	%p4, %r30, 64;
	@%p4 bra 	$L__BB0_9;
$L__BB0_6:
	shr.u32 	%r12, %r30, 1;
	setp.ge.u32 	%p5, %r1, %r12;
	@%p5 bra 	$L__BB0_8;
	shl.b32 	%r17, %r12, 2;
	add.s32 	%r18, %r10, %r17;
	ld.shared.f32 	%f11, [%r18];
	ld.shared.f32 	%f12, [%r10];
	add.f32 	%f13, %f11, %f12;
	st.shared.f32 	[%r10], %f13;
$L__BB0_8:
	bar.sync 	0;
	setp.gt.u32 	%p6, %r30, 127;
	mov.u32 	%r30, %r12;
	@%p6 bra 	$L__BB0_6;
$L__BB0_9:
	setp.gt.u32 	%p7, %r1, 31;
	@%p7 bra 	$L__BB0_12;
	ld.shared.f32 	%f14, [%r10];
	mov.b32 	%r19, %f14;
	shfl.sync.down.b32	%r20|%p8, %r19, 16, 31, -1;
	mov.b32 	%f15, %r20;
	add.f32 	%f16, %f14, %f15;
	mov.b32 	%r21, %f16;
	shfl.sync.down.b32	%r22|%p9, %r21, 8, 31, -1;
	mov.b32 	%f17, %r22;
	add.f32 	%f18, %f16, %f17;
	mov.b32 	%r23, %f18;
	shfl.sync.down.b32	%r24|%p10, %r23, 4, 31, -1;
	mov.b32 	%f19, %r24;
	add.f32 	%f20, %f18, %f19;
	mov.b32 	%r25, %f20;
	shfl.sync.down.b32	%r26|%p11, %r25, 2, 31, -1;
	mov.b32 	%f21, %r26;
	add.f32 	%f22, %f20, %f21;
	mov.b32 	%r27, %f22;
	shfl.sync.down.b32	%r28|%p12, %r27, 1, 31, -1;
	mov.b32 	%f23, %r28;
	add.f32 	%f6, %f22, %f23;
	setp.ne.s32 	%p13, %r1, 0;
	@%p13 bra 	$L__BB0_12;
	cvta.to.global.u64 	%rd8, %rd2;
	mul.wide.u32 	%rd9, %r2, 4;
	add.s64 	%rd10, %rd8, %rd9;
	st.global.f32 	[%rd10], %f6;
$L__BB0_12:
	ret;

}


// ===== COMPILED SASS (sm_100) =====

	.target	sm_100

	.elftype	@"ET_EXEC"


//--------------------- .note.nv.tkinfo           --------------------------
	.section	.note.nv.tkinfo,"",@"SHT_NOTE"
	.sectionflags	@"SHF_NOTE_NV_TKINFO"
	.tkinfo
        /*0018*/ 	.word	0x00000002
        /*0030*/ 	.string	""
        /*0030*/ 	.string	"ptxas"
        /*0030*/ 	.string	"Cuda compilation tools, release 13.0, V13.0.88"
        /*0030*/ 	.string	"Build cuda_13.0.r13.0/compiler.36424714_0"
        /*0030*/ 	.string	"-arch sm_100 -m 64 "



//--------------------- .note.nv.cuinfo           --------------------------
	.section	.note.nv.cuinfo,"",@"SHT_NOTE"
	.sectionflags	@"SHF_NOTE_NV_CUINFO"
        /*0018*/ 	.short	0x0002
        /*001a*/ 	.short	0x0064
        /*001c*/ 	.short	0x0082
	.zero		2


//--------------------- .nv.info                  --------------------------
	.section	.nv.info,"",@"SHT_CUDA_INFO"
	.align	4


	//----- nvinfo : EIATTR_REGCOUNT
	.align		4
        /*0000*/ 	.byte	0x04, 0x2f
        /*0002*/ 	.short	(.L_1 - .L_0)
	.align		4
.L_0:
        /*0004*/ 	.word	index@(_Z9reduce_v7PfS_i)
        /*0008*/ 	.word	0x00000010


	//----- nvinfo : EIATTR_FRAME_SIZE
	.align		4
.L_1:
        /*000c*/ 	.byte	0x04, 0x11
        /*000e*/ 	.short	(.L_3 - .L_2)
	.align		4
.L_2:
        /*0010*/ 	.word	index@(_Z9reduce_v7PfS_i)
        /*0014*/ 	.word	0x00000000


	//----- nvinfo : EIATTR_MIN_STACK_SIZE
	.align		4
.L_3:
        /*0018*/ 	.byte	0x04, 0x12
        /*001a*/ 	.short	(.L_5 - .L_4)
	.align		4
.L_4:
        /*001c*/ 	.word	index@(_Z9reduce_v7PfS_i)
        /*0020*/ 	.word	0x00000000
.L_5:


//--------------------- .nv.compat                --------------------------
	.section	.nv.compat,"",@"SHT_CUDA_COMPAT_INFO"
	.align	4
        /*0000*/ 	.byte	0x02, 0x09, 0x00, 0x00, 0x02, 0x02, 0x01, 0x00, 0x02, 0x05, 0x05, 0x00, 0x03, 0x07, 0x01, 0x01
        /*0010*/ 	.byte	0x02, 0x03, 0x00, 0x00, 0x02, 0x06, 0x01, 0x00, 0x04, 0x0b, 0x08, 0x00, 0x09, 0x00, 0x00, 0x00
        /*0020*/ 	.byte	0x00, 0x00, 0x00, 0x00


//--------------------- .nv.info._Z9reduce_v7PfS_i --------------------------
	.section	.nv.info._Z9reduce_v7PfS_i,"",@"SHT_CUDA_INFO"
	.sectionflags	@""
	.align	4


	//----- nvinfo : EIATTR_CUDA_API_VERSION
	.align		4
        /*0000*/ 	.byte	0x04, 0x37
        /*0002*/ 	.short	(.L_7 - .L_6)
.L_6:
        /*0004*/ 	.word	0x00000082


	//----- nvinfo : EIATTR_KPARAM_INFO
	.align		4
.L_7:
        /*0008*/ 	.byte	0x04, 0x17
        /*000a*/ 	.short	(.L_9 - .L_8)
.L_8:
        /*000c*/ 	.word	0x00000000
        /*0010*/ 	.short	0x0002
        /*0012*/ 	.short	0x0010
        /*0014*/ 	.byte	0x00, 0xf0, 0x11, 0x00


	//----- nvinfo : EIATTR_KPARAM_INFO
	.align		4
.L_9:
        /*0018*/ 	.byte	0x04, 0x17
        /*001a*/ 	.short	(.L_11 - .L_10)
.L_10:
        /*001c*/ 	.word	0x00000000
        /*0020*/ 	.short	0x0001
        /*0022*/ 	.short	0x0008
        /*0024*/ 	.byte	0x00, 0xf5, 0x21, 0x00


	//----- nvinfo : EIATTR_KPARAM_INFO
	.align		4
.L_11:
        /*0028*/ 	.byte	0x04, 0x17
        /*002a*/ 	.short	(.L_13 - .L_12)
.L_12:
        /*002c*/ 	.word	0x00000000
        /*0030*/ 	.short	0x0000
        /*0032*/ 	.short	0x0000
        /*0034*/ 	.byte	0x00, 0xf5, 0x21, 0x00


	//----- nvinfo : EIATTR_SPARSE_MMA_MASK
	.align		4
.L_13:
        /*0038*/ 	.byte	0x03, 0x50
        /*003a*/ 	.short	0x0000


	//----- nvinfo : EIATTR_MAXREG_COUNT
	.align		4
        /*003c*/ 	.byte	0x03, 0x1b
        /*003e*/ 	.short	0x00ff


	//----- nvinfo : EIATTR_NUM_BARRIERS
	.align		4
        /*0040*/ 	.byte	0x02, 0x4c
        /*0042*/ 	.byte	0x01
	.zero		1


	//----- nvinfo : EIATTR_MERCURY_ISA_VERSION
	.align		4
        /*0044*/ 	.byte	0x03, 0x5f
        /*0046*/ 	.short	0x0101


	//----- nvinfo : EIATTR_COOP_GROUP_MASK_REGIDS
	.align		4
        /*0048*/ 	.byte	0x04, 0x29
        /*004a*/ 	.short	(.L_15 - .L_14)


	//   ....[0]....
.L_14:
        /*004c*/ 	.word	0xffffffff


	//   ....[1]....
        /*0050*/ 	.word	0xffffffff


	//   ....[2]....
        /*0054*/ 	.word	0xffffffff


	//   ....[3]....
        /*0058*/ 	.word	0xffffffff


	//   ....[4]....
        /*005c*/ 	.word	0xffffffff


	//----- nvinfo : EIATTR_COOP_GROUP_INSTR_OFFSETS
	.align		4
.L_15:
        /*0060*/ 	.byte	0x04, 0x28
        /*0062*/ 	.short	(.L_17 - .L_16)


	//   ....[0]....
.L_16:
        /*0064*/ 	.word	0x00000350


	//   ....[1]....
        /*0068*/ 	.word	0x00000370


	//   ....[2]....
        /*006c*/ 	.word	0x00000390


	//   ....[3]....
        /*0070*/ 	.word	0x000003b0


	//   ....[4]....
        /*0074*/ 	.word	0x000003d0


	//----- nvinfo : EIATTR_VRC_CTA_INIT_COUNT
	.align		4
.L_17:
        /*0078*/ 	.byte	0x02, 0x4a
	.zero		1
	.zero		1


	//----- nvinfo : EIATTR_EXIT_INSTR_OFFSETS
	.align		4
        /*007c*/ 	.byte	0x04, 0x1c
        /*007e*/ 	.short	(.L_19 - .L_18)


	//   ....[0]....
.L_18:
        /*0080*/ 	.word	0x00000320


	//   ....[1]....
        /*0084*/ 	.word	0x000003e0


	//   ....[2]....
        /*0088*/ 	.word	0x00000430


	//----- nvinfo : EIATTR_CRS_STACK_SIZE
	.align		4
.L_19:
        /*008c*/ 	.byte	0x04, 0x1e
        /*008e*/ 	.short	(.L_21 - .L_20)
.L_20:
        /*0090*/ 	.word	0x00000000


	//----- nvinfo : EIATTR_CBANK_PARAM_SIZE
	.align		4
.L_21:
        /*0094*/ 	.byte	0x03, 0x19
        /*0096*/ 	.short	0x0014


	//----- nvinfo : EIATTR_PARAM_CBANK
	.align		4
        /*0098*/ 	.byte	0x04, 0x0a
        /*009a*/ 	.short	(.L_23 - .L_22)
	.align		4
.L_22:
        /*009c*/ 	.word	index@(.nv.constant0._Z9reduce_v7PfS_i)
        /*00a0*/ 	.short	0x0380
        /*00a2*/ 	.short	0x0014


	//----- nvinfo : EIATTR_SW_WAR
	.align		4
.L_23:
        /*00a4*/ 	.byte	0x04, 0x36
        /*00a6*/ 	.short	(.L_25 - .L_24)
.L_24:
        /*00a8*/ 	.word	0x00000008
.L_25:


//--------------------- .nv.callgraph             --------------------------
	.section	.nv.callgraph,"",@"SHT_CUDA_CALLGRAPH"
	.align	4
	.sectionentsize	8
	.align		4
        /*0000*/ 	.word	0x00000000
	.align		4
        /*0004*/ 	.word	0xffffffff
	.align		4
        /*0008*/ 	.word	0x00000000
	.align		4
        /*000c*/ 	.word	0xfffffffe
	.align		4
        /*0010*/ 	.word	0x00000000
	.align		4
        /*0014*/ 	.word	0xfffffffd
	.align		4
        /*0018*/ 	.word	0x00000000
	.align		4
        /*001c*/ 	.word	0xfffffffc


//--------------------- .text._Z9reduce_v7PfS_i   --------------------------
	.section	.text._Z9reduce_v7PfS_i,"ax",@progbits
	.align	128
        .global         _Z9reduce_v7PfS_i
        .type           _Z9reduce_v7PfS_i,@function
        .size           _Z9reduce_v7PfS_i,(.L_x_6 - _Z9reduce_v7PfS_i)
        .other          _Z9reduce_v7PfS_i,@"STO_CUDA_ENTRY STV_DEFAULT"
_Z9reduce_v7PfS_i:
.text._Z9reduce_v7PfS_i:
[----:B------:R-:W-:Y:S01]  /*0000*/  LDC R1, c[0x0][0x37c] ;  /* 0x0000df00ff017b82 */ /* 0x000fe20000000800 */
[----:B------:R-:W0:Y:S01]  /*0010*/  S2R R3, SR_TID.X ;  /* 0x0000000000037919 */ /* 0x000e220000002100 */
[----:B------:R-:W1:Y:S01]  /*0020*/  LDCU UR5, c[0x0][0x360] ;  /* 0x00006c00ff0577ac */ /* 0x000e620008000800 */
[----:B------:R-:W-:Y:S01]  /*0030*/  BSSY.RECONVERGENT B0, `(.L_x_0) ;  /* 0x000001a000007945 */ /* 0x000fe20003800200 */
[----:B------:R-:W-:Y:S01]  /*0040*/  HFMA2 R11, -RZ, RZ, 0, 0 ;  /* 0x00000000ff0b7431 */ /* 0x000fe200000001ff */
[----:B------:R-:W0:Y:S01]  /*0050*/  S2R R0, SR_CTAID.X ;  /* 0x0000000000007919 */ /* 0x000e220000002500 */
[----:B------:R-:W2:Y:S01]  /*0060*/  LDCU UR6, c[0x0][0x390] ;  /* 0x00007200ff0677ac */ /* 0x000ea20008000800 */
[----:B------:R-:W3:Y:S01]  /*0070*/  LDCU UR8, c[0x0][0x390] ;  /* 0x00007200ff0877ac */ /* 0x000ee20008000800 */
[----:B-1----:R-:W-:Y:S02]  /*0080*/  USHF.L.U32 UR4, UR5, 0x3, URZ ;  /* 0x0000000305047899 */ /* 0x002fe400080006ff */
[----:B------:R-:W-:-:S04]  /*0090*/  MOV R10, UR5 ;  /* 0x00000005000a7c02 */ /* 0x000fc80008000f00 */
[----:B0-----:R-:W-:-:S05]  /*00a0*/  IMAD R2, R0, UR4, R3 ;  /* 0x0000000400027c24 */ /* 0x001fca000f8e0203 */
[----:B--2---:R-:W-:Y:S01]  /*00b0*/  ISETP.GE.AND P0, PT, R2, UR6, PT ;  /* 0x0000000602007c0c */ /* 0x004fe2000bf06270 */
[----:B------:R-:W0:-:S12]  /*00c0*/  LDCU.64 UR6, c[0x0][0x358] ;  /* 0x00006b00ff0677ac */ /* 0x000e180008000a00 */
[----:B---3--:R-:W-:Y:S05]  /*00d0*/  @P0 BRA `(.L_x_1) ;  /* 0x00000000003c0947 */ /* 0x008fea0003800000 */
[----:B------:R-:W1:Y:S01]  /*00e0*/  LDC R13, c[0x0][0x370] ;  /* 0x0000dc00ff0d7b82 */ /* 0x000e620000000800 */
[----:B------:R-:W-:-:S07]  /*00f0*/  IMAD.MOV.U32 R11, RZ, RZ, RZ ;  /* 0x000000ffff0b7224 */ /* 0x000fce00078e00ff */
[----:B------:R-:W2:Y:S01]  /*0100*/  LDC.64 R8, c[0x0][0x380] ;  /* 0x0000e000ff087b82 */ /* 0x000ea20000000a00 */
[----:B-1----:R-:W-:-:S07]  /*0110*/  IMAD R13, R13, UR4, RZ ;  /* 0x000000040d0d7c24 */ /* 0x002fce000f8e02ff */
.L_x_2:
[----:B------:R-:W-:Y:S01]  /*0120*/  IADD3 R7, PT, PT, R10, R2, RZ ;  /* 0x000000020a077210 */ /* 0x000fe20007ffe0ff */
[----:B--2---:R-:W-:-:S03]  /*0130*/  IMAD.WIDE R4, R2, 0x4, R8 ;  /* 0x0000000402047825 */ /* 0x004fc600078e0208 */
[----:B------:R-:W-:-:S03]  /*0140*/  ISETP.GE.U32.AND P0, PT, R7, UR8, PT ;  /* 0x0000000807007c0c */ /* 0x000fc6000bf06070 */
[----:B0-----:R-:W2:Y:S10]  /*0150*/  LDG.E R4, desc[UR6][R4.64] ;  /* 0x0000000604047981 */ /* 0x001eb4000c1e1900 */
[----:B------:R-:W-:-:S06]  /*0160*/  @!P0 IMAD.WIDE.U32 R6, R7, 0x4, R8 ;  /* 0x0000000407068825 */ /* 0x000fcc00078e0008 */
[----:B------:R-:W3:Y:S01]  /*0170*/  @!P0 LDG.E R6, desc[UR6][R6.64] ;  /* 0x0000000606068981 */ /* 0x000ee2000c1e1900 */
[----:B------:R-:W-:-:S05]  /*0180*/  IMAD.IADD R2, R13, 0x1, R2 ;  /* 0x000000010d027824 */ /* 0x000fca00078e0202 */
[----:B------:R-:W-:Y:S01]  /*0190*/  ISETP.GE.AND P1, PT, R2, UR8, PT ;  /* 0x0000000802007c0c */ /* 0x000fe2000bf26270 */
[----:B--2---:R-:W-:-:S04]  /*01a0*/  FADD R11, R4, R11 ;  /* 0x0000000b040b7221 */ /* 0x004fc80000000000 */
[----:B---3--:R-:W-:-:S08]  /*01b0*/  @!P0 FADD R11, R11, R6 ;  /* 0x000000060b0b8221 */ /* 0x008fd00000000000 */
[----:B------:R-:W-:Y:S05]  /*01c0*/  @!P1 BRA `(.L_x_2) ;  /* 0xfffffffc00d49947 */ /* 0x000fea000383ffff */
.L_x_1:
[----:B0-----:R-:W-:Y:S05]  /*01d0*/  BSYNC.RECONVERGENT B0 ;  /* 0x0000000000007941 */ /* 0x001fea0003800200 */
.L_x_0:
[----:B------:R-:W0:Y:S01]  /*01e0*/  S2UR UR5, SR_CgaCtaId ;  /* 0x00000000000579c3 */ /* 0x000e220000008800 */
[----:B------:R-:W-:Y:S01]  /*01f0*/  UMOV UR4, 0x400 ;  /* 0x0000040000047882 */ /* 0x000fe20000000000 */
[----:B------:R-:W-:Y:S02]  /*0200*/  ISETP.GE.U32.AND P1, PT, R10, 0x40, PT ;  /* 0x000000400a00780c */ /* 0x000fe40003f26070 */
[----:B------:R-:W-:Y:S01]  /*0210*/  ISETP.GT.U32.AND P0, PT, R3, 0x1f, PT ;  /* 0x0000001f0300780c */ /* 0x000fe20003f04070 */
[----:B0-----:R-:W-:-:S06]  /*0220*/  ULEA UR4, UR5, UR4, 0x18 ;  /* 0x0000000405047291 */ /* 0x001fcc000f8ec0ff */
[----:B------:R-:W-:-:S05]  /*0230*/  LEA R2, R3, UR4, 0x2 ;  /* 0x0000000403027c11 */ /* 0x000fca000f8e10ff */
[----:B------:R0:W-:Y:S01]  /*0240*/  STS [R2], R11 ;  /* 0x0000000b02007388 */ /* 0x0001e20000000800 */
[----:B------:R-:W-:Y:S06]  /*0250*/  BAR.SYNC.DEFER_BLOCKING 0x0 ;  /* 0x0000000000007b1d */ /* 0x000fec0000010000 */
[----:B------:R-:W-:Y:S05]  /*0260*/  @!P1 BRA `(.L_x_3) ;  /* 0x00000000002c9947 */ /* 0x000fea0003800000 */
.L_x_4:
[----:B------:R-:W-:-:S04]  /*0270*/  SHF.R.U32.HI R6, RZ, 0x1, R10 ;  /* 0x00000001ff067819 */ /* 0x000fc8000001160a */
[----:B------:R-:W-:-:S13]  /*0280*/  ISETP.GE.U32.AND P1, PT, R3, R6, PT ;  /* 0x000000060300720c */ /* 0x000fda0003f26070 */
[----:B------:R-:W-:Y:S01]  /*0290*/  @!P1 LEA R4, R6, R2, 0x2 ;  /* 0x0000000206049211 */ /* 0x000fe200078e10ff */
[----:B------:R-:W-:Y:S05]  /*02a0*/  @!P1 LDS R5, [R2] ;  /* 0x0000000002059984 */ /* 0x000fea0000000800 */
[----:B------:R-:W1:Y:S02]  /*02b0*/  @!P1 LDS R4, [R4] ;  /* 0x0000000004049984 */ /* 0x000e640000000800 */
[----:B-1----:R-:W-:-:S05]  /*02c0*/  @!P1 FADD R5, R4, R5 ;  /* 0x0000000504059221 */ /* 0x002fca0000000000 */
[----:B------:R1:W-:Y:S01]  /*02d0*/  @!P1 STS [R2], R5 ;  /* 0x0000000502009388 */ /* 0x0003e20000000800 */
[----:B------:R-:W-:Y:S01]  /*02e0*/  BAR.SYNC.DEFER_BLOCKING 0x0 ;  /* 0x0000000000007b1d */ /* 0x000fe20000010000 */
[----:B------:R-:W-:Y:S02]  /*02f0*/  ISETP.GT.U32.AND P1, PT, R10, 0x7f, PT ;  /* 0x0000007f0a00780c */ /* 0x000fe40003f24070 */
[----:B------:R-:W-:-:S11]  /*0300*/  MOV R10, R6 ;  /* 0x00000006000a7202 */ /* 0x000fd60000000f00 */
[----:B-1----:R-:W-:Y:S05]  /*0310*/  @P1 BRA `(.L_x_4) ;  /* 0xfffffffc00d41947 */ /* 0x002fea000383ffff */
.L_x_3:
[----:B------:R-:W-:Y:S05]  /*0320*/  @P0 EXIT ;  /* 0x000000000000094d */ /* 0x000fea0003800000 */
[----:B0-----:R-:W0:Y:S01]  /*0330*/  LDS R2, [R2] ;  /* 0x0000000002027984 */ /* 0x001e220000000800 */
[----:B------:R-:W-:-:S03]  /*0340*/  ISETP.NE.AND P0, PT, R3, RZ, PT ;  /* 0x000000ff0300720c */ /* 0x000fc60003f05270 */
[----:B0-----:R-:W0:Y:S02]  /*0350*/  SHFL.DOWN PT, R5, R2, 0x10, 0x1f ;  /* 0x0a001f0002057f89 */ /* 0x001e2400000e0000 */
[----:B0-----:R-:W-:-:S05]  /*0360*/  FADD R5, R2, R5 ;  /* 0x0000000502057221 */ /* 0x001fca0000000000 */
[----:B------:R-:W0:Y:S02]  /*0370*/  SHFL.DOWN PT, R4, R5, 0x8, 0x1f ;  /* 0x09001f0005047f89 */ /* 0x000e2400000e0000 */
[----:B0-----:R-:W-:-:S05]  /*0380*/  FADD R4, R5, R4 ;  /* 0x0000000405047221 */ /* 0x001fca0000000000 */
[----:B------:R-:W0:Y:S02]  /*0390*/  SHFL.DOWN PT, R7, R4, 0x4, 0x1f ;  /* 0x08801f0004077f89 */ /* 0x000e2400000e0000 */
[----:B0-----:R-:W-:-:S05]  /*03a0*/  FADD R7, R4, R7 ;  /* 0x0000000704077221 */ /* 0x001fca0000000000 */
[----:B------:R-:W0:Y:S02]  /*03b0*/  SHFL.DOWN PT, R6, R7, 0x2, 0x1f ;  /* 0x08401f0007067f89 */ /* 0x000e2400000e0000 */
[----:B0-----:R-:W-:-:S05]  /*03c0*/  FADD R6, R7, R6 ;  /* 0x0000000607067221 */ /* 0x001fca0000000000 */
[----:B------:R0:W1:Y:S01]  /*03d0*/  SHFL.DOWN PT, R9, R6, 0x1, 0x1f ;  /* 0x08201f0006097f89 */ /* 0x00006200000e0000 */
[----:B------:R-:W-:Y:S05]  /*03e0*/  @P0 EXIT ;  /* 0x000000000000094d */ /* 0x000fea0003800000 */
[----:B------:R-:W2:Y:S01]  /*03f0*/  LDC.64 R2, c[0x0][0x388] ;  /* 0x0000e200ff027b82 */ /* 0x000ea20000000a00 */
[----:B-1----:R-:W-:Y:S01]  /*0400*/  FADD R9, R6, R9 ;  /* 0x0000000906097221 */ /* 0x002fe20000000000 */
[----:B--2---:R-:W-:-:S05]  /*0410*/  IMAD.WIDE.U32 R2, R0, 0x4, R2 ;  /* 0x0000000400027825 */ /* 0x004fca00078e0002 */
[----:B------:R-:W-:Y:S01]  /*0420*/  STG.E desc[UR6][R2.64], R9 ;  /* 0x0000000902007986 */ /* 0x000fe2000c101906 */
[----:B------:R-:W-:Y:S05]  /*0430*/  EXIT ;  /* 0x000000000000794d */ /* 0x000fea0003800000 */
.L_x_5:
[----:B------:R-:W-:-:S00]  /*0440*/  BRA `(.L_x_5) ;  /* 0xfffffffc00fc7947 */ /* 0x000fc0000383ffff */
[----:B------:R-:W-:-:S00]  /*0450*/  NOP ;  /* 0x0000000000007918 */ /* 0x000fc00000000000 */
        /* <DEDUP_REMOVED lines=10> */
.L_x_6:


//--------------------- .nv.shared._Z9reduce_v7PfS_i --------------------------
	.section	.nv.shared._Z9reduce_v7PfS_i,"aw",@nobits
	.sectionflags	@""
	.align	16
	.zero		1024


//--------------------- .nv.shared.reserved.0     --------------------------
	.section	.nv.shared.reserved.0,"aw",@nobits
	.weak		__nv_reservedSMEM_offset_0_alias
	.size		__nv_reservedSMEM_offset_0_alias, 0, 64
	.other		__nv_reservedSMEM_offset_0_alias,@"STO_CUDA_RESERVED_SHARED STV_DEFAULT"
__nv_reservedSMEM_offset_0_alias:
	.zero		0
	.zero		64


//--------------------- .nv.constant0._Z9reduce_v7PfS_i --------------------------
	.section	.nv.constant0._Z9reduce_v7PfS_i,"a",@progbits
	.sectionflags	@""
	.align	4
.nv.constant0._Z9reduce_v7PfS_i:
	.zero		916


//--------------------- SYMBOLS --------------------------

	.type		.nv.reservedSmem.offset0,@object
	.size		.nv.reservedSmem.offset0,0x4
	.type		.nv.reservedSmem.cap,@object
	.size		.nv.reservedSmem.cap,0x4
